//
// Generated by NVIDIA NVVM Compiler
//
// Compiler Build ID: CL-36424714
// Cuda compilation tools, release 13.0, V13.0.88
// Based on NVVM 20.0.0
//

.version 9.0
.target sm_100
.address_size 64

	// .globl	_Z11closestNodePiS_S_

.visible .entry _Z11closestNodePiS_S_(
	.param .u64 .ptr .align 1 _Z11closestNodePiS_S__param_0,
	.param .u64 .ptr .align 1 _Z11closestNodePiS_S__param_1,
	.param .u64 .ptr .align 1 _Z11closestNodePiS_S__param_2
)
{
	.reg .pred 	%p<9>;
	.reg .b32 	%r<33>;
	.reg .b64 	%rd<9>;

	ld.param.u64 	%rd4, [_Z11closestNodePiS_S__param_0];
	ld.param.u64 	%rd5, [_Z11closestNodePiS_S__param_1];
	ld.param.u64 	%rd3, [_Z11closestNodePiS_S__param_2];
	cvta.to.global.u64 	%rd1, %rd4;
	cvta.to.global.u64 	%rd2, %rd5;
	ld.global.u32 	%r1, [%rd1];
	setp.gt.s32 	%p1, %r1, 999;
	mov.b32 	%r29, -1;
	mov.b32 	%r28, 1000;
	@%p1 bra 	$L__BB0_2;
	ld.global.u32 	%r20, [%rd2];
	setp.eq.s32 	%p2, %r20, 1;
	selp.b32 	%r28, 1000, %r1, %p2;
	selp.s32 	%r29, -1, 0, %p2;
$L__BB0_2:
	ld.global.u32 	%r6, [%rd1+4];
	setp.ge.s32 	%p3, %r6, %r28;
	@%p3 bra 	$L__BB0_4;
	ld.global.u32 	%r21, [%rd2+4];
	setp.eq.s32 	%p4, %r21, 1;
	selp.b32 	%r28, %r28, %r6, %p4;
	selp.b32 	%r29, %r29, 1, %p4;
$L__BB0_4:
	ld.global.u32 	%r11, [%rd1+8];
	setp.ge.s32 	%p5, %r11, %r28;
	@%p5 bra 	$L__BB0_6;
	ld.global.u32 	%r22, [%rd2+8];
	setp.eq.s32 	%p6, %r22, 1;
	selp.b32 	%r28, %r28, %r11, %p6;
	selp.b32 	%r29, %r29, 2, %p6;
$L__BB0_6:
	ld.global.u32 	%r23, [%rd1+12];
	setp.ge.s32 	%p7, %r23, %r28;
	@%p7 bra 	$L__BB0_8;
	ld.global.u32 	%r24, [%rd2+12];
	setp.eq.s32 	%p8, %r24, 1;
	selp.b32 	%r29, %r29, 3, %p8;
$L__BB0_8:
	cvta.to.global.u64 	%rd6, %rd3;
	st.global.u32 	[%rd6], %r29;
	mul.wide.s32 	%rd7, %r29, 4;
	add.s64 	%rd8, %rd2, %rd7;
	mov.b32 	%r25, 1;
	st.global.u32 	[%rd8], %r25;
	ret;

}
	// .globl	_Z5relaxPiS_S_S_S_
.visible .entry _Z5relaxPiS_S_S_S_(
	.param .u64 .ptr .align 1 _Z5relaxPiS_S_S_S__param_0,
	.param .u64 .ptr .align 1 _Z5relaxPiS_S_S_S__param_1,
	.param .u64 .ptr .align 1 _Z5relaxPiS_S_S_S__param_2,
	.param .u64 .ptr .align 1 _Z5relaxPiS_S_S_S__param_3,
	.param .u64 .ptr .align 1 _Z5relaxPiS_S_S_S__param_4
)
{
	.reg .pred 	%p<4>;
	.reg .b32 	%r<10>;
	.reg .b64 	%rd<21>;

	ld.param.u64 	%rd5, [_Z5relaxPiS_S_S_S__param_0];
	ld.param.u64 	%rd6, [_Z5relaxPiS_S_S_S__param_1];
	ld.param.u64 	%rd3, [_Z5relaxPiS_S_S_S__param_2];
	ld.param.u64 	%rd4, [_Z5relaxPiS_S_S_S__param_3];
	ld.param.u64 	%rd7, [_Z5relaxPiS_S_S_S__param_4];
	cvta.to.global.u64 	%rd1, %rd6;
	cvta.to.global.u64 	%rd8, %rd5;
	cvta.to.global.u64 	%rd9, %rd7;
	mov.u32 	%r1, %tid.x;
	ld.global.u32 	%r2, [%rd9];
	shl.b32 	%r4, %r2, 2;
	add.s32 	%r5, %r4, %r1;
	mul.wide.s32 	%rd10, %r5, 4;
	add.s64 	%rd11, %rd8, %rd10;
	ld.global.u32 	%r6, [%rd11];
	mul.wide.s32 	%rd12, %r2, 4;
	add.s64 	%rd13, %rd1, %rd12;
	ld.global.u32 	%r7, [%rd13];
	add.s32 	%r3, %r7, %r6;
	setp.eq.s32 	%p1, %r6, 0;
	@%p1 bra 	$L__BB1_4;
	cvta.to.global.u64 	%rd14, %rd4;
	mul.wide.u32 	%rd15, %r1, 4;
	add.s64 	%rd16, %rd14, %rd15;
	ld.global.u32 	%r8, [%rd16];
	setp.eq.s32 	%p2, %r8, 1;
	@%p2 bra 	$L__BB1_4;
	add.s64 	%rd2, %rd1, %rd15;
	ld.global.u32 	%r9, [%rd2];
	setp.ge.s32 	%p3, %r3, %r9;
	@%p3 bra 	$L__BB1_4;
	st.global.u32 	[%rd2], %r3;
	cvta.to.global.u64 	%rd18, %rd3;
	add.s64 	%rd20, %rd18, %rd15;
	st.global.u32 	[%rd20], %r2;
$L__BB1_4:
	ret;

}


// ===== COMPILED SASS (sm_100) =====

	.target	sm_100

	.elftype	@"ET_EXEC"


//--------------------- .note.nv.tkinfo           --------------------------
	.section	.note.nv.tkinfo,"",@"SHT_NOTE"
	.sectionflags	@"SHF_NOTE_NV_TKINFO"
	.tkinfo
        /*0018*/ 	.word	0x00000002
        /*0030*/ 	.string	""
        /*0030*/ 	.string	"ptxas"
        /*0030*/ 	.string	"Cuda compilation tools, release 13.0, V13.0.88"
        /*0030*/ 	.string	"Build cuda_13.0.r13.0/compiler.36424714_0"
        /*0030*/ 	.string	"-arch sm_100 -m 64 "



//--------------------- .note.nv.cuinfo           --------------------------
	.section	.note.nv.cuinfo,"",@"SHT_NOTE"
	.sectionflags	@"SHF_NOTE_NV_CUINFO"
        /*0018*/ 	.short	0x0002
        /*001a*/ 	.short	0x0064
        /*001c*/ 	.short	0x0082
	.zero		2


//--------------------- .nv.info                  --------------------------
	.section	.nv.info,"",@"SHT_CUDA_INFO"
	.align	4


	//----- nvinfo : EIATTR_REGCOUNT
	.align		4
        /*0000*/ 	.byte	0x04, 0x2f
        /*0002*/ 	.short	(.L_1 - .L_0)
	.align		4
.L_0:
        /*0004*/ 	.word	index@(_Z11closestNodePiS_S_)
        /*0008*/ 	.word	0x00000010


	//----- nvinfo : EIATTR_FRAME_SIZE
	.align		4
.L_1:
        /*000c*/ 	.byte	0x04, 0x11
        /*000e*/ 	.short	(.L_3 - .L_2)
	.align		4
.L_2:
        /*0010*/ 	.word	index@(_Z11closestNodePiS_S_)
        /*0014*/ 	.word	0x00000000


	//----- nvinfo : EIATTR_REGCOUNT
	.align		4
.L_3:
        /*0018*/ 	.byte	0x04, 0x2f
        /*001a*/ 	.short	(.L_5 - .L_4)
	.align		4
.L_4:
        /*001c*/ 	.word	index@(_Z5relaxPiS_S_S_S_)
        /*0020*/ 	.word	0x00000010


	//----- nvinfo : EIATTR_FRAME_SIZE
	.align		4
.L_5:
        /*0024*/ 	.byte	0x04, 0x11
        /*0026*/ 	.short	(.L_7 - .L_6)
	.align		4
.L_6:
        /*0028*/ 	.word	index@(_Z5relaxPiS_S_S_S_)
        /*002c*/ 	.word	0x00000000


	//----- nvinfo : EIATTR_MIN_STACK_SIZE
	.align		4
.L_7:
        /*0030*/ 	.byte	0x04, 0x12
        /*0032*/ 	.short	(.L_9 - .L_8)
	.align		4
.L_8:
        /*0034*/ 	.word	index@(_Z5relaxPiS_S_S_S_)
        /*0038*/ 	.word	0x00000000


	//----- nvinfo : EIATTR_MIN_STACK_SIZE
	.align		4
.L_9:
        /*003c*/ 	.byte	0x04, 0x12
        /*003e*/ 	.short	(.L_11 - .L_10)
	.align		4
.L_10:
        /*0040*/ 	.word	index@(_Z11closestNodePiS_S_)
        /*0044*/ 	.word	0x00000000
.L_11:


//--------------------- .nv.compat                --------------------------
	.section	.nv.compat,"",@"SHT_CUDA_COMPAT_INFO"
	.align	4
        /*0000*/ 	.byte	0x02, 0x09, 0x00, 0x00, 0x02, 0x02, 0x01, 0x00, 0x02, 0x05, 0x05, 0x00, 0x03, 0x07, 0x01, 0x01
        /*0010*/ 	.byte	0x02, 0x03, 0x00, 0x00, 0x02, 0x06, 0x01, 0x00, 0x04, 0x0b, 0x08, 0x00, 0x09, 0x00, 0x00, 0x00
        /*0020*/ 	.byte	0x00, 0x00, 0x00, 0x00


//--------------------- .nv.info._Z5relaxPiS_S_S_S_ --------------------------
	.section	.nv.info._Z5relaxPiS_S_S_S_,"",@"SHT_CUDA_INFO"
	.sectionflags	@""
	.align	4


	//----- nvinfo : EIATTR_CUDA_API_VERSION
	.align		4
        /*0000*/ 	.byte	0x04, 0x37
        /*0002*/ 	.short	(.L_13 - .L_12)
.L_12:
        /*0004*/ 	.word	0x00000082


	//----- nvinfo : EIATTR_KPARAM_INFO
	.align		4
.L_13:
        /*0008*/ 	.byte	0x04, 0x17
        /*000a*/ 	.short	(.L_15 - .L_14)
.L_14:
        /*000c*/ 	.word	0x00000000
        /*0010*/ 	.short	0x0004
        /*0012*/ 	.short	0x0020
        /*0014*/ 	.byte	0x00, 0xf5, 0x21, 0x00


	//----- nvinfo : EIATTR_KPARAM_INFO
	.align		4
.L_15:
        /*0018*/ 	.byte	0x04, 0x17
        /*001a*/ 	.short	(.L_17 - .L_16)
.L_16:
        /*001c*/ 	.word	0x00000000
        /*0020*/ 	.short	0x0003
        /*0022*/ 	.short	0x0018
        /*0024*/ 	.byte	0x00, 0xf5, 0x21, 0x00


	//----- nvinfo : EIATTR_KPARAM_INFO
	.align		4
.L_17:
        /*0028*/ 	.byte	0x04, 0x17
        /*002a*/ 	.short	(.L_19 - .L_18)
.L_18:
        /*002c*/ 	.word	0x00000000
        /*0030*/ 	.short	0x0002
        /*0032*/ 	.short	0x0010
        /*0034*/ 	.byte	0x00, 0xf5, 0x21, 0x00


	//----- nvinfo : EIATTR_KPARAM_INFO
	.align		4
.L_19:
        /*0038*/ 	.byte	0x04, 0x17
        /*003a*/ 	.short	(.L_21 - .L_20)
.L_20:
        /*003c*/ 	.word	0x00000000
        /*0040*/ 	.short	0x0001
        /*0042*/ 	.short	0x0008
        /*0044*/ 	.byte	0x00, 0xf5, 0x21, 0x00


	//----- nvinfo : EIATTR_KPARAM_INFO
	.align		4
.L_21:
        /*0048*/ 	.byte	0x04, 0x17
        /*004a*/ 	.short	(.L_23 - .L_22)
.L_22:
        /*004c*/ 	.word	0x00000000
        /*0050*/ 	.short	0x0000
        /*0052*/ 	.short	0x0000
        /*0054*/ 	.byte	0x00, 0xf5, 0x21, 0x00


	//----- nvinfo : EIATTR_SPARSE_MMA_MASK
	.align		4
.L_23:
        /*0058*/ 	.byte	0x03, 0x50
        /*005a*/ 	.short	0x0000


	//----- nvinfo : EIATTR_MAXREG_COUNT
	.align		4
        /*005c*/ 	.byte	0x03, 0x1b
        /*005e*/ 	.short	0x00ff


	//----- nvinfo : EIATTR_MERCURY_ISA_VERSION
	.align		4
        /*0060*/ 	.byte	0x03, 0x5f
        /*0062*/ 	.short	0x0101


	//----- nvinfo : EIATTR_VRC_CTA_INIT_COUNT
	.align		4
        /*0064*/ 	.byte	0x02, 0x4a
	.zero		1
	.zero		1


	//----- nvinfo : EIATTR_EXIT_INSTR_OFFSETS
	.align		4
        /*0068*/ 	.byte	0x04, 0x1c
        /*006a*/ 	.short	(.L_25 - .L_24)


	//   ....[0]....
.L_24:
        /*006c*/ 	.word	0x000000d0


	//   ....[1]....
        /*0070*/ 	.word	0x00000120


	//   ....[2]....
        /*0074*/ 	.word	0x00000170


	//   ....[3]....
        /*0078*/ 	.word	0x000001c0


	//----- nvinfo : EIATTR_CBANK_PARAM_SIZE
	.align		4
.L_25:
        /*007c*/ 	.byte	0x03, 0x19
        /*007e*/ 	.short	0x0028


	//----- nvinfo : EIATTR_PARAM_CBANK
	.align		4
        /*0080*/ 	.byte	0x04, 0x0a
        /*0082*/ 	.short	(.L_27 - .L_26)
	.align		4
.L_26:
        /*0084*/ 	.word	index@(.nv.constant0._Z5relaxPiS_S_S_S_)
        /*0088*/ 	.short	0x0380
        /*008a*/ 	.short	0x0028


	//----- nvinfo : EIATTR_SW_WAR
	.align		4
.L_27:
        /*008c*/ 	.byte	0x04, 0x36
        /*008e*/ 	.short	(.L_29 - .L_28)
.L_28:
        /*0090*/ 	.word	0x00000008
.L_29:


//--------------------- .nv.info._Z11closestNodePiS_S_ --------------------------
	.section	.nv.info._Z11closestNodePiS_S_,"",@"SHT_CUDA_INFO"
	.sectionflags	@""
	.align	4


	//----- nvinfo : EIATTR_CUDA_API_VERSION
	.align		4
        /*0000*/ 	.byte	0x04, 0x37
        /*0002*/ 	.short	(.L_31 - .L_30)
.L_30:
        /*0004*/ 	.word	0x00000082


	//----- nvinfo : EIATTR_KPARAM_INFO
	.align		4
.L_31:
        /*0008*/ 	.byte	0x04, 0x17
        /*000a*/ 	.short	(.L_33 - .L_32)
.L_32:
        /*000c*/ 	.word	0x00000000
        /*0010*/ 	.short	0x0002
        /*0012*/ 	.short	0x0010
        /*0014*/ 	.byte	0x00, 0xf5, 0x21, 0x00


	//----- nvinfo : EIATTR_KPARAM_INFO
	.align		4
.L_33:
        /*0018*/ 	.byte	0x04, 0x17
        /*001a*/ 	.short	(.L_35 - .L_34)
.L_34:
        /*001c*/ 	.word	0x00000000
        /*0020*/ 	.short	0x0001
        /*0022*/ 	.short	0x0008
        /*0024*/ 	.byte	0x00, 0xf5, 0x21, 0x00


	//----- nvinfo : EIATTR_KPARAM_INFO
	.align		4
.L_35:
        /*0028*/ 	.byte	0x04, 0x17
        /*002a*/ 	.short	(.L_37 - .L_36)
.L_36:
        /*002c*/ 	.word	0x00000000
        /*0030*/ 	.short	0x0000
        /*0032*/ 	.short	0x0000
        /*0034*/ 	.byte	0x00, 0xf5, 0x21, 0x00


	//----- nvinfo : EIATTR_SPARSE_MMA_MASK
	.align		4
.L_37:
        /*0038*/ 	.byte	0x03, 0x50
        /*003a*/ 	.short	0x0000


	//----- nvinfo : EIATTR_MAXREG_COUNT
	.align		4
        /*003c*/ 	.byte	0x03, 0x1b
        /*003e*/ 	.short	0x00ff


	//----- nvinfo : EIATTR_MERCURY_ISA_VERSION
	.align		4
        /*0040*/ 	.byte	0x03, 0x5f
        /*0042*/ 	.short	0x0101


	//----- nvinfo : EIATTR_VRC_CTA_INIT_COUNT
	.align		4
        /*0044*/ 	.byte	0x02, 0x4a
	.zero		1
	.zero		1


	//----- nvinfo : EIATTR_EXIT_INSTR_OFFSETS
	.align		4
        /*0048*/ 	.byte	0x04, 0x1c
        /*004a*/ 	.short	(.L_39 - .L_38)


	//   ....[0]....
.L_38:
        /*004c*/ 	.word	0x00000260


	//----- nvinfo : EIATTR_CBANK_PARAM_SIZE
	.align		4
.L_39:
        /*0050*/ 	.byte	0x03, 0x19
        /*0052*/ 	.short	0x0018


	//----- nvinfo : EIATTR_PARAM_CBANK
	.align		4
        /*0054*/ 	.byte	0x04, 0x0a
        /*0056*/ 	.short	(.L_41 - .L_40)
	.align		4
.L_40:
        /*0058*/ 	.word	index@(.nv.constant0._Z11closestNodePiS_S_)
        /*005c*/ 	.short	0x0380
        /*005e*/ 	.short	0x0018


	//----- nvinfo : EIATTR_SW_WAR
	.align		4
.L_41:
        /*0060*/ 	.byte	0x04, 0x36
        /*0062*/ 	.short	(.L_43 - .L_42)
.L_42:
        /*0064*/ 	.word	0x00000008
.L_43:


//--------------------- .nv.callgraph             --------------------------
	.section	.nv.callgraph,"",@"SHT_CUDA_CALLGRAPH"
	.align	4
	.sectionentsize	8
	.align		4
        /*0000*/ 	.word	0x00000000
	.align		4
        /*0004*/ 	.word	0xffffffff
	.align		4
        /*0008*/ 	.word	0x00000000
	.align		4
        /*000c*/ 	.word	0xfffffffe
	.align		4
        /*0010*/ 	.word	0x00000000
	.align		4
        /*0014*/ 	.word	0xfffffffd
	.align		4
        /*0018*/ 	.word	0x00000000
	.align		4
        /*001c*/ 	.word	0xfffffffc


//--------------------- .text._Z5relaxPiS_S_S_S_  --------------------------
	.section	.text._Z5relaxPiS_S_S_S_,"ax",@progbits
	.align	128
        .global         _Z5relaxPiS_S_S_S_
        .type           _Z5relaxPiS_S_S_S_,@function
        .size           _Z5relaxPiS_S_S_S_,(.L_x_2 - _Z5relaxPiS_S_S_S_)
        .other          _Z5relaxPiS_S_S_S_,@"STO_CUDA_ENTRY STV_DEFAULT"
_Z5relaxPiS_S_S_S_:
.text._Z5relaxPiS_S_S_S_:
[----:B------:R-:W-:Y:S08]  /*0000*/  LDC R1, c[0x0][0x37c] ;  /* 0x0000df00ff017b82 */ /* 0x000ff00000000800 */
[----:B------:R-:W0:Y:S01]  /*0010*/  LDC.64 R2, c[0x0][0x3a0] ;  /* 0x0000e800ff027b82 */ /* 0x000e220000000a00 */
[----:B------:R-:W0:Y:S01]  /*0020*/  LDCU.64 UR4, c[0x0][0x358] ;  /* 0x00006b00ff0477ac */ /* 0x000e220008000a00 */
[----:B------:R-:W1:Y:S06]  /*0030*/  S2R R13, SR_TID.X ;  /* 0x00000000000d7919 */ /* 0x000e6c0000002100 */
[----:B------:R-:W2:Y:S08]  /*0040*/  LDC.64 R4, c[0x0][0x380] ;  /* 0x0000e000ff047b82 */ /* 0x000eb00000000a00 */
[----:B------:R-:W3:Y:S01]  /*0050*/  LDC.64 R8, c[0x0][0x388] ;  /* 0x0000e200ff087b82 */ /* 0x000ee20000000a00 */
[----:B0-----:R-:W1:Y:S02]  /*0060*/  LDG.E R11, desc[UR4][R2.64] ;  /* 0x00000004020b7981 */ /* 0x001e64000c1e1900 */
[----:B-1----:R-:W-:-:S05]  /*0070*/  LEA R7, R11, R13, 0x2 ;  /* 0x0000000d0b077211 */ /* 0x002fca00078e10ff */
[----:B--2---:R-:W-:-:S06]  /*0080*/  IMAD.WIDE R4, R7, 0x4, R4 ;  /* 0x0000000407047825 */ /* 0x004fcc00078e0204 */
[----:B------:R-:W2:Y:S01]  /*0090*/  LDG.E R4, desc[UR4][R4.64] ;  /* 0x0000000404047981 */ /* 0x000ea2000c1e1900 */
[----:B---3--:R-:W-:-:S06]  /*00a0*/  IMAD.WIDE R6, R11, 0x4, R8 ;  /* 0x000000040b067825 */ /* 0x008fcc00078e0208 */
[----:B------:R0:W5:Y:S01]  /*00b0*/  LDG.E R7, desc[UR4][R6.64] ;  /* 0x0000000406077981 */ /* 0x000162000c1e1900 */
[----:B--2---:R-:W-:-:S13]  /*00c0*/  ISETP.NE.AND P0, PT, R4, RZ, PT ;  /* 0x000000ff0400720c */ /* 0x004fda0003f05270 */
[----:B0-----:R-:W-:Y:S05]  /*00d0*/  @!P0 EXIT ;  /* 0x000000000000894d */ /* 0x001fea0003800000 */
[----:B------:R-:W0:Y:S02]  /*00e0*/  LDC.64 R2, c[0x0][0x398] ;  /* 0x0000e600ff027b82 */ /* 0x000e240000000a00 */
[----:B0-----:R-:W-:-:S06]  /*00f0*/  IMAD.WIDE.U32 R2, R13, 0x4, R2 ;  /* 0x000000040d027825 */ /* 0x001fcc00078e0002 */
[----:B------:R-:W2:Y:S02]  /*0100*/  LDG.E R2, desc[UR4][R2.64] ;  /* 0x0000000402027981 */ /* 0x000ea4000c1e1900 */
[----:B--2---:R-:W-:-:S13]  /*0110*/  ISETP.NE.AND P0, PT, R2, 0x1, PT ;  /* 0x000000010200780c */ /* 0x004fda0003f05270 */
[----:B------:R-:W-:Y:S05]  /*0120*/  @!P0 EXIT ;  /* 0x000000000000894d */ /* 0x000fea0003800000 */
[----:B------:R-:W-:-:S05]  /*0130*/  IMAD.WIDE.U32 R2, R13, 0x4, R8 ;  /* 0x000000040d027825 */ /* 0x000fca00078e0008 */
[----:B------:R-:W2:Y:S01]  /*0140*/  LDG.E R0, desc[UR4][R2.64] ;  /* 0x0000000402007981 */ /* 0x000ea2000c1e1900 */
[----:B-----5:R-:W-:-:S04]  /*0150*/  IADD3 R7, PT, PT, R4, R7, RZ ;  /* 0x0000000704077210 */ /* 0x020fc80007ffe0ff */
[----:B--2---:R-:W-:-:S13]  /*0160*/  ISETP.GE.AND P0, PT, R7, R0, PT ;  /* 0x000000000700720c */ /* 0x004fda0003f06270 */
[----:B------:R-:W-:Y:S05]  /*0170*/  @P0 EXIT ;  /* 0x000000000000094d */ /* 0x000fea0003800000 */
[----:B------:R-:W0:Y:S01]  /*0180*/  LDC.64 R4, c[0x0][0x390] ;  /* 0x0000e400ff047b82 */ /* 0x000e220000000a00 */
[----:B------:R-:W-:Y:S01]  /*0190*/  STG.E desc[UR4][R2.64], R7 ;  /* 0x0000000702007986 */ /* 0x000fe2000c101904 */
[----:B0-----:R-:W-:-:S05]  /*01a0*/  IMAD.WIDE.U32 R4, R13, 0x4, R4 ;  /* 0x000000040d047825 */ /* 0x001fca00078e0004 */
[----:B------:R-:W-:Y:S01]  /*01b0*/  STG.E desc[UR4][R4.64], R11 ;  /* 0x0000000b04007986 */ /* 0x000fe2000c101904 */
[----:B------:R-:W-:Y:S05]  /*01c0*/  EXIT ;  /* 0x000000000000794d */ /* 0x000fea0003800000 */
.L_x_0:
[----:B------:R-:W-:-:S00]  /*01d0*/  BRA `(.L_x_0) ;  /* 0xfffffffc00fc7947 */ /* 0x000fc0000383ffff */
[----:B------:R-:W-:-:S00]  /*01e0*/  NOP ;  /* 0x0000000000007918 */ /* 0x000fc00000000000 */
        /* <DEDUP_REMOVED lines=9> */
.L_x_2:


//--------------------- .text._Z11closestNodePiS_S_ --------------------------
	.section	.text._Z11closestNodePiS_S_,"ax",@progbits
	.align	128
        .global         _Z11closestNodePiS_S_
        .type           _Z11closestNodePiS_S_,@function
        .size           _Z11closestNodePiS_S_,(.L_x_3 - _Z11closestNodePiS_S_)
        .other          _Z11closestNodePiS_S_,@"STO_CUDA_ENTRY STV_DEFAULT"
_Z11closestNodePiS_S_:
.text._Z11closestNodePiS_S_:
[----:B------:R-:W-:Y:S08]  /*0000*/  LDC R1, c[0x0][0x37c] ;  /* 0x0000df00ff017b82 */ /* 0x000ff00000000800 */
[----:B------:R-:W0:Y:S01]  /*0010*/  LDC.64 R2, c[0x0][0x380] ;  /* 0x0000e000ff027b82 */ /* 0x000e220000000a00 */
[----:B------:R-:W0:Y:S02]  /*0020*/  LDCU.64 UR4, c[0x0][0x358] ;  /* 0x00006b00ff0477ac */ /* 0x000e240008000a00 */
[----:B0-----:R-:W2:Y:S04]  /*0030*/  LDG.E R6, desc[UR4][R2.64] ;  /* 0x0000000402067981 */ /* 0x001ea8000c1e1900 */
[----:B------:R-:W3:Y:S01]  /*0040*/  LDG.E R9, desc[UR4][R2.64+0x4] ;  /* 0x0000040402097981 */ /* 0x000ee2000c1e1900 */
[----:B------:R-:W-:-:S03]  /*0050*/  IMAD.MOV.U32 R0, RZ, RZ, 0x3e8 ;  /* 0x000003e8ff007424 */ /* 0x000fc600078e00ff */
[----:B------:R-:W4:Y:S01]  /*0060*/  LDG.E R11, desc[UR4][R2.64+0x8] ;  /* 0x00000804020b7981 */ /* 0x000f22000c1e1900 */
[----:B--2---:R-:W-:-:S13]  /*0070*/  ISETP.GT.AND P3, PT, R6, 0x3e7, PT ;  /* 0x000003e70600780c */ /* 0x004fda0003f64270 */
[----:B------:R-:W0:Y:S02]  /*0080*/  @!P3 LDC.64 R4, c[0x0][0x388] ;  /* 0x0000e200ff04bb82 */ /* 0x000e240000000a00 */
[----:B0-----:R-:W2:Y:S04]  /*0090*/  @!P3 LDG.E R4, desc[UR4][R4.64] ;  /* 0x000000040404b981 */ /* 0x001ea8000c1e1900 */
[----:B------:R-:W5:Y:S01]  /*00a0*/  LDG.E R5, desc[UR4][R2.64+0xc] ;  /* 0x00000c0402057981 */ /* 0x000f62000c1e1900 */
[----:B--2---:R-:W-:-:S04]  /*00b0*/  @!P3 ISETP.NE.AND P4, PT, R4, 0x1, PT ;  /* 0x000000010400b80c */ /* 0x004fc80003f85270 */
[----:B------:R-:W-:-:S04]  /*00c0*/  @!P3 SEL R0, R6, 0x3e8, P4 ;  /* 0x000003e80600b807 */ /* 0x000fc80002000000 */
[----:B---3--:R-:W-:-:S13]  /*00d0*/  ISETP.GE.AND P5, PT, R9, R0, PT ;  /* 0x000000000900720c */ /* 0x008fda0003fa6270 */
[----:B------:R-:W0:Y:S02]  /*00e0*/  @!P5 LDC.64 R6, c[0x0][0x388] ;  /* 0x0000e200ff06db82 */ /* 0x000e240000000a00 */
[----:B0-----:R-:W2:Y:S02]  /*00f0*/  @!P5 LDG.E R6, desc[UR4][R6.64+0x4] ;  /* 0x000004040606d981 */ /* 0x001ea4000c1e1900 */
[----:B--2---:R-:W-:-:S04]  /*0100*/  @!P5 ISETP.NE.AND P6, PT, R6, 0x1, PT ;  /* 0x000000010600d80c */ /* 0x004fc80003fc5270 */
[----:B------:R-:W0:Y:S01]  /*0110*/  LDC.64 R6, c[0x0][0x388] ;  /* 0x0000e200ff067b82 */ /* 0x000e220000000a00 */
[----:B------:R-:W-:-:S04]  /*0120*/  @!P5 SEL R0, R0, R9, !P6 ;  /* 0x000000090000d207 */ /* 0x000fc80007000000 */
[----:B----4-:R-:W-:-:S13]  /*0130*/  ISETP.GE.AND P2, PT, R11, R0, PT ;  /* 0x000000000b00720c */ /* 0x010fda0003f46270 */
[----:B------:R-:W1:Y:S02]  /*0140*/  @!P2 LDC.64 R8, c[0x0][0x388] ;  /* 0x0000e200ff08ab82 */ /* 0x000e640000000a00 */
[----:B-1----:R-:W2:Y:S02]  /*0150*/  @!P2 LDG.E R8, desc[UR4][R8.64+0x8] ;  /* 0x000008040808a981 */ /* 0x002ea4000c1e1900 */
[----:B--2---:R-:W-:-:S04]  /*0160*/  @!P2 ISETP.NE.AND P1, PT, R8, 0x1, PT ;  /* 0x000000010800a80c */ /* 0x004fc80003f25270 */
[----:B------:R-:W-:-:S04]  /*0170*/  @!P2 SEL R0, R0, R11, !P1 ;  /* 0x0000000b0000a207 */ /* 0x000fc80004800000 */
[----:B-----5:R-:W-:-:S13]  /*0180*/  ISETP.GE.AND P0, PT, R5, R0, PT ;  /* 0x000000000500720c */ /* 0x020fda0003f06270 */
[----:B------:R-:W1:Y:S02]  /*0190*/  @!P0 LDC.64 R10, c[0x0][0x388] ;  /* 0x0000e200ff0a8b82 */ /* 0x000e640000000a00 */
[----:B-1----:R-:W2:Y:S06]  /*01a0*/  @!P0 LDG.E R10, desc[UR4][R10.64+0xc] ;  /* 0x00000c040a0a8981 */ /* 0x002eac000c1e1900 */
[----:B------:R-:W1:Y:S01]  /*01b0*/  LDC.64 R4, c[0x0][0x390] ;  /* 0x0000e400ff047b82 */ /* 0x000e620000000a00 */
[----:B------:R-:W-:Y:S01]  /*01c0*/  IMAD.MOV.U32 R13, RZ, RZ, -0x1 ;  /* 0xffffffffff0d7424 */ /* 0x000fe200078e00ff */
[----:B------:R-:W-:-:S04]  /*01d0*/  @!P3 SEL R13, RZ, 0xffffffff, P4 ;  /* 0xffffffffff0db807 */ /* 0x000fc80002000000 */
[----:B------:R-:W-:-:S04]  /*01e0*/  @!P5 SEL R13, R13, 0x1, !P6 ;  /* 0x000000010d0dd807 */ /* 0x000fc80007000000 */
[----:B------:R-:W-:Y:S01]  /*01f0*/  @!P2 SEL R13, R13, 0x2, !P1 ;  /* 0x000000020d0da807 */ /* 0x000fe20004800000 */
[----:B------:R-:W-:Y:S01]  /*0200*/  IMAD.MOV.U32 R9, RZ, RZ, 0x1 ;  /* 0x00000001ff097424 */ /* 0x000fe200078e00ff */
[----:B--2---:R-:W-:-:S04]  /*0210*/  @!P0 ISETP.NE.AND P3, PT, R10, 0x1, PT ;  /* 0x000000010a00880c */ /* 0x004fc80003f65270 */
[----:B------:R-:W-:-:S05]  /*0220*/  @!P0 SEL R13, R13, 0x3, !P3 ;  /* 0x000000030d0d8807 */ /* 0x000fca0005800000 */
[----:B0-----:R-:W-:Y:S01]  /*0230*/  IMAD.WIDE R2, R13, 0x4, R6 ;  /* 0x000000040d027825 */ /* 0x001fe200078e0206 */
[----:B-1----:R-:W-:Y:S04]  /*0240*/  STG.E desc[UR4][R4.64], R13 ;  /* 0x0000000d04007986 */ /* 0x002fe8000c101904 */
[----:B------:R-:W-:Y:S01]  /*0250*/  STG.E desc[UR4][R2.64], R9 ;  /* 0x0000000902007986 */ /* 0x000fe2000c101904 */
[----:B------:R-:W-:Y:S05]  /*0260*/  EXIT ;  /* 0x000000000000794d */ /* 0x000fea0003800000 */
.L_x_1:
        /* <DEDUP_REMOVED lines=9> */
.L_x_3:


//--------------------- .nv.shared.reserved.0     --------------------------
	.section	.nv.shared.reserved.0,"aw",@nobits
	.weak		__nv_reservedSMEM_offset_0_alias
	.size		__nv_reservedSMEM_offset_0_alias, 0, 64
	.other		__nv_reservedSMEM_offset_0_alias,@"STO_CUDA_RESERVED_SHARED STV_DEFAULT"
__nv_reservedSMEM_offset_0_alias:
	.zero		0
	.zero		64


//--------------------- .nv.constant0._Z5relaxPiS_S_S_S_ --------------------------
	.section	.nv.constant0._Z5relaxPiS_S_S_S_,"a",@progbits
	.sectionflags	@""
	.align	4
.nv.constant0._Z5relaxPiS_S_S_S_:
	.zero		936


//--------------------- .nv.constant0._Z11closestNodePiS_S_ --------------------------
	.section	.nv.constant0._Z11closestNodePiS_S_,"a",@progbits
	.sectionflags	@""
	.align	4
.nv.constant0._Z11closestNodePiS_S_:
	.zero		920


//--------------------- SYMBOLS --------------------------

	.type		.nv.reservedSmem.offset0,@object
	.size		.nv.reservedSmem.offset0,0x4
